//
// Generated by NVIDIA NVVM Compiler
//
// Compiler Build ID: CL-36424714
// Cuda compilation tools, release 13.0, V13.0.88
// Based on NVVM 20.0.0
//

.version 9.0
.target sm_100
.address_size 64

	// .globl	_Z3addPfS_S_i
.extern .func  (.param .b32 func_retval0) vprintf
(
	.param .b64 vprintf_param_0,
	.param .b64 vprintf_param_1
)
;
.global .align 1 .b8 $str[39] = {87, 97, 114, 110, 105, 110, 103, 58, 32, 68, 105, 118, 105, 115, 105, 111, 110, 32, 98, 121, 32, 122, 101, 114, 111, 32, 97, 116, 32, 105, 110, 100, 101, 120, 32, 37, 100, 10};

.visible .entry _Z3addPfS_S_i(
	.param .u64 .ptr .align 1 _Z3addPfS_S_i_param_0,
	.param .u64 .ptr .align 1 _Z3addPfS_S_i_param_1,
	.param .u64 .ptr .align 1 _Z3addPfS_S_i_param_2,
	.param .u32 _Z3addPfS_S_i_param_3
)
{
	.reg .pred 	%p<2>;
	.reg .b32 	%r<6>;
	.reg .b32 	%f<4>;
	.reg .b64 	%rd<11>;

	ld.param.u64 	%rd1, [_Z3addPfS_S_i_param_0];
	ld.param.u64 	%rd2, [_Z3addPfS_S_i_param_1];
	ld.param.u64 	%rd3, [_Z3addPfS_S_i_param_2];
	ld.param.u32 	%r2, [_Z3addPfS_S_i_param_3];
	mov.u32 	%r3, %ctaid.x;
	mov.u32 	%r4, %ntid.x;
	mov.u32 	%r5, %tid.x;
	mad.lo.s32 	%r1, %r3, %r4, %r5;
	setp.ge.s32 	%p1, %r1, %r2;
	@%p1 bra 	$L__BB0_2;
	cvta.to.global.u64 	%rd4, %rd1;
	cvta.to.global.u64 	%rd5, %rd2;
	cvta.to.global.u64 	%rd6, %rd3;
	mul.wide.s32 	%rd7, %r1, 4;
	add.s64 	%rd8, %rd4, %rd7;
	ld.global.f32 	%f1, [%rd8];
	add.s64 	%rd9, %rd5, %rd7;
	ld.global.f32 	%f2, [%rd9];
	add.f32 	%f3, %f1, %f2;
	add.s64 	%rd10, %rd6, %rd7;
	st.global.f32 	[%rd10], %f3;
$L__BB0_2:
	ret;

}
	// .globl	_Z3subPfS_S_i
.visible .entry _Z3subPfS_S_i(
	.param .u64 .ptr .align 1 _Z3subPfS_S_i_param_0,
	.param .u64 .ptr .align 1 _Z3subPfS_S_i_param_1,
	.param .u64 .ptr .align 1 _Z3subPfS_S_i_param_2,
	.param .u32 _Z3subPfS_S_i_param_3
)
{
	.reg .pred 	%p<2>;
	.reg .b32 	%r<6>;
	.reg .b32 	%f<4>;
	.reg .b64 	%rd<11>;

	ld.param.u64 	%rd1, [_Z3subPfS_S_i_param_0];
	ld.param.u64 	%rd2, [_Z3subPfS_S_i_param_1];
	ld.param.u64 	%rd3, [_Z3subPfS_S_i_param_2];
	ld.param.u32 	%r2, [_Z3subPfS_S_i_param_3];
	mov.u32 	%r3, %ctaid.x;
	mov.u32 	%r4, %ntid.x;
	mov.u32 	%r5, %tid.x;
	mad.lo.s32 	%r1, %r3, %r4, %r5;
	setp.ge.s32 	%p1, %r1, %r2;
	@%p1 bra 	$L__BB1_2;
	cvta.to.global.u64 	%rd4, %rd1;
	cvta.to.global.u64 	%rd5, %rd2;
	cvta.to.global.u64 	%rd6, %rd3;
	mul.wide.s32 	%rd7, %r1, 4;
	add.s64 	%rd8, %rd4, %rd7;
	ld.global.f32 	%f1, [%rd8];
	add.s64 	%rd9, %rd5, %rd7;
	ld.global.f32 	%f2, [%rd9];
	sub.f32 	%f3, %f1, %f2;
	add.s64 	%rd10, %rd6, %rd7;
	st.global.f32 	[%rd10], %f3;
$L__BB1_2:
	ret;

}
	// .globl	_Z3mulPfS_S_i
.visible .entry _Z3mulPfS_S_i(
	.param .u64 .ptr .align 1 _Z3mulPfS_S_i_param_0,
	.param .u64 .ptr .align 1 _Z3mulPfS_S_i_param_1,
	.param .u64 .ptr .align 1 _Z3mulPfS_S_i_param_2,
	.param .u32 _Z3mulPfS_S_i_param_3
)
{
	.reg .pred 	%p<2>;
	.reg .b32 	%r<6>;
	.reg .b32 	%f<4>;
	.reg .b64 	%rd<11>;

	ld.param.u64 	%rd1, [_Z3mulPfS_S_i_param_0];
	ld.param.u64 	%rd2, [_Z3mulPfS_S_i_param_1];
	ld.param.u64 	%rd3, [_Z3mulPfS_S_i_param_2];
	ld.param.u32 	%r2, [_Z3mulPfS_S_i_param_3];
	mov.u32 	%r3, %ctaid.x;
	mov.u32 	%r4, %ntid.x;
	mov.u32 	%r5, %tid.x;
	mad.lo.s32 	%r1, %r3, %r4, %r5;
	setp.ge.s32 	%p1, %r1, %r2;
	@%p1 bra 	$L__BB2_2;
	cvta.to.global.u64 	%rd4, %rd1;
	cvta.to.global.u64 	%rd5, %rd2;
	cvta.to.global.u64 	%rd6, %rd3;
	mul.wide.s32 	%rd7, %r1, 4;
	add.s64 	%rd8, %rd4, %rd7;
	ld.global.f32 	%f1, [%rd8];
	add.s64 	%rd9, %rd5, %rd7;
	ld.global.f32 	%f2, [%rd9];
	mul.f32 	%f3, %f1, %f2;
	add.s64 	%rd10, %rd6, %rd7;
	st.global.f32 	[%rd10], %f3;
$L__BB2_2:
	ret;

}
	// .globl	_Z3divPfS_S_i
.visible .entry _Z3divPfS_S_i(
	.param .u64 .ptr .align 1 _Z3divPfS_S_i_param_0,
	.param .u64 .ptr .align 1 _Z3divPfS_S_i_param_1,
	.param .u64 .ptr .align 1 _Z3divPfS_S_i_param_2,
	.param .u32 _Z3divPfS_S_i_param_3
)
{
	.local .align 8 .b8 	__local_depot3[8];
	.reg .b64 	%SP;
	.reg .b64 	%SPL;
	.reg .pred 	%p<3>;
	.reg .b32 	%r<8>;
	.reg .b32 	%f<4>;
	.reg .b64 	%rd<16>;

	mov.u64 	%SPL, __local_depot3;
	cvta.local.u64 	%SP, %SPL;
	ld.param.u64 	%rd1, [_Z3divPfS_S_i_param_0];
	ld.param.u64 	%rd2, [_Z3divPfS_S_i_param_1];
	ld.param.u64 	%rd3, [_Z3divPfS_S_i_param_2];
	ld.param.u32 	%r2, [_Z3divPfS_S_i_param_3];
	mov.u32 	%r3, %ctaid.x;
	mov.u32 	%r4, %ntid.x;
	mov.u32 	%r5, %tid.x;
	mad.lo.s32 	%r1, %r3, %r4, %r5;
	setp.ge.s32 	%p1, %r1, %r2;
	@%p1 bra 	$L__BB3_4;
	cvta.to.global.u64 	%rd4, %rd2;
	mul.wide.s32 	%rd5, %r1, 4;
	add.s64 	%rd6, %rd4, %rd5;
	ld.global.f32 	%f1, [%rd6];
	setp.eq.f32 	%p2, %f1, 0f00000000;
	@%p2 bra 	$L__BB3_3;
	cvta.to.global.u64 	%rd11, %rd1;
	add.s64 	%rd13, %rd11, %rd5;
	ld.global.f32 	%f2, [%rd13];
	div.rn.f32 	%f3, %f2, %f1;
	cvta.to.global.u64 	%rd14, %rd3;
	add.s64 	%rd15, %rd14, %rd5;
	st.global.f32 	[%rd15], %f3;
	bra.uni 	$L__BB3_4;
$L__BB3_3:
	add.u64 	%rd7, %SP, 0;
	add.u64 	%rd8, %SPL, 0;
	st.local.u32 	[%rd8], %r1;
	mov.u64 	%rd9, $str;
	cvta.global.u64 	%rd10, %rd9;
	{ // callseq 0, 0
	.param .b64 param0;
	st.param.b64 	[param0], %rd10;
	.param .b64 param1;
	st.param.b64 	[param1], %rd7;
	.param .b32 retval0;
	call.uni (retval0), 
	vprintf, 
	(
	param0, 
	param1
	);
	ld.param.b32 	%r6, [retval0];
	} // callseq 0
$L__BB3_4:
	ret;

}


// ===== COMPILED SASS (sm_100) =====

	.target	sm_100

	.elftype	@"ET_EXEC"


//--------------------- .note.nv.tkinfo           --------------------------
	.section	.note.nv.tkinfo,"",@"SHT_NOTE"
	.sectionflags	@"SHF_NOTE_NV_TKINFO"
	.tkinfo
        /*0018*/ 	.word	0x00000002
        /*0030*/ 	.string	""
        /*0030*/ 	.string	"ptxas"
        /*0030*/ 	.string	"Cuda compilation tools, release 13.0, V13.0.88"
        /*0030*/ 	.string	"Build cuda_13.0.r13.0/compiler.36424714_0"
        /*0030*/ 	.string	"-arch sm_100 -m 64 "



//--------------------- .note.nv.cuinfo           --------------------------
	.section	.note.nv.cuinfo,"",@"SHT_NOTE"
	.sectionflags	@"SHF_NOTE_NV_CUINFO"
        /*0018*/ 	.short	0x0002
        /*001a*/ 	.short	0x0064
        /*001c*/ 	.short	0x0082
	.zero		2


//--------------------- .nv.info                  --------------------------
	.section	.nv.info,"",@"SHT_CUDA_INFO"
	.align	4


	//----- nvinfo : EIATTR_REGCOUNT
	.align		4
        /*0000*/ 	.byte	0x04, 0x2f
        /*0002*/ 	.short	(.L_2 - .L_1)
	.align		4
.L_1:
        /*0004*/ 	.word	index@(_Z3addPfS_S_i)
        /*0008*/ 	.word	0x0000000c


	//----- nvinfo : EIATTR_FRAME_SIZE
	.align		4
.L_2:
        /*000c*/ 	.byte	0x04, 0x11
        /*000e*/ 	.short	(.L_4 - .L_3)
	.align		4
.L_3:
        /*0010*/ 	.word	index@(_Z3addPfS_S_i)
        /*0014*/ 	.word	0x00000000


	//----- nvinfo : EIATTR_REGCOUNT
	.align		4
.L_4:
        /*0018*/ 	.byte	0x04, 0x2f
        /*001a*/ 	.short	(.L_6 - .L_5)
	.align		4
.L_5:
        /*001c*/ 	.word	index@(_Z3subPfS_S_i)
        /*0020*/ 	.word	0x0000000c


	//----- nvinfo : EIATTR_FRAME_SIZE
	.align		4
.L_6:
        /*0024*/ 	.byte	0x04, 0x11
        /*0026*/ 	.short	(.L_8 - .L_7)
	.align		4
.L_7:
        /*0028*/ 	.word	index@(_Z3subPfS_S_i)
        /*002c*/ 	.word	0x00000000


	//----- nvinfo : EIATTR_REGCOUNT
	.align		4
.L_8:
        /*0030*/ 	.byte	0x04, 0x2f
        /*0032*/ 	.short	(.L_10 - .L_9)
	.align		4
.L_9:
        /*0034*/ 	.word	index@(_Z3mulPfS_S_i)
        /*0038*/ 	.word	0x0000000c


	//----- nvinfo : EIATTR_FRAME_SIZE
	.align		4
.L_10:
        /*003c*/ 	.byte	0x04, 0x11
        /*003e*/ 	.short	(.L_12 - .L_11)
	.align		4
.L_11:
        /*0040*/ 	.word	index@(_Z3mulPfS_S_i)
        /*0044*/ 	.word	0x00000000


	//----- nvinfo : EIATTR_REGCOUNT
	.align		4
.L_12:
        /*0048*/ 	.byte	0x04, 0x2f
        /*004a*/ 	.short	(.L_14 - .L_13)
	.align		4
.L_13:
        /*004c*/ 	.word	index@(_Z3divPfS_S_i)
        /*0050*/ 	.word	0x00000018


	//----- nvinfo : EIATTR_FRAME_SIZE
	.align		4
.L_14:
        /*0054*/ 	.byte	0x04, 0x11
        /*0056*/ 	.short	(.L_16 - .L_15)
	.align		4
.L_15:
        /*0058*/ 	.word	index@($__internal_0_$__cuda_sm3x_div_rn_noftz_f32_slowpath)
        /*005c*/ 	.word	0x00000008


	//----- nvinfo : EIATTR_FRAME_SIZE
	.align		4
.L_16:
        /*0060*/ 	.byte	0x04, 0x11
        /*0062*/ 	.short	(.L_18 - .L_17)
	.align		4
.L_17:
        /*0064*/ 	.word	index@(_Z3divPfS_S_i)
        /*0068*/ 	.word	0x00000008


	//----- nvinfo : EIATTR_MIN_STACK_SIZE
	.align		4
.L_18:
        /*006c*/ 	.byte	0x04, 0x12
        /*006e*/ 	.short	(.L_20 - .L_19)
	.align		4
.L_19:
        /*0070*/ 	.word	index@(_Z3divPfS_S_i)
        /*0074*/ 	.word	0x00000008


	//----- nvinfo : EIATTR_MIN_STACK_SIZE
	.align		4
.L_20:
        /*0078*/ 	.byte	0x04, 0x12
        /*007a*/ 	.short	(.L_22 - .L_21)
	.align		4
.L_21:
        /*007c*/ 	.word	index@(_Z3mulPfS_S_i)
        /*0080*/ 	.word	0x00000000


	//----- nvinfo : EIATTR_MIN_STACK_SIZE
	.align		4
.L_22:
        /*0084*/ 	.byte	0x04, 0x12
        /*0086*/ 	.short	(.L_24 - .L_23)
	.align		4
.L_23:
        /*0088*/ 	.word	index@(_Z3subPfS_S_i)
        /*008c*/ 	.word	0x00000000


	//----- nvinfo : EIATTR_MIN_STACK_SIZE
	.align		4
.L_24:
        /*0090*/ 	.byte	0x04, 0x12
        /*0092*/ 	.short	(.L_26 - .L_25)
	.align		4
.L_25:
        /*0094*/ 	.word	index@(_Z3addPfS_S_i)
        /*0098*/ 	.word	0x00000000
.L_26:


//--------------------- .nv.compat                --------------------------
	.section	.nv.compat,"",@"SHT_CUDA_COMPAT_INFO"
	.align	4
        /*0000*/ 	.byte	0x02, 0x09, 0x00, 0x00, 0x02, 0x02, 0x01, 0x00, 0x02, 0x05, 0x05, 0x00, 0x03, 0x07, 0x01, 0x01
        /*0010*/ 	.byte	0x02, 0x03, 0x00, 0x00, 0x02, 0x06, 0x01, 0x00, 0x04, 0x0b, 0x08, 0x00, 0x01, 0x00, 0x00, 0x00
        /*0020*/ 	.byte	0x00, 0x00, 0x00, 0x00


//--------------------- .nv.info._Z3divPfS_S_i    --------------------------
	.section	.nv.info._Z3divPfS_S_i,"",@"SHT_CUDA_INFO"
	.sectionflags	@""
	.align	4


	//----- nvinfo : EIATTR_CUDA_API_VERSION
	.align		4
        /*0000*/ 	.byte	0x04, 0x37
        /*0002*/ 	.short	(.L_28 - .L_27)
.L_27:
        /*0004*/ 	.word	0x00000082


	//----- nvinfo : EIATTR_KPARAM_INFO
	.align		4
.L_28:
        /*0008*/ 	.byte	0x04, 0x17
        /*000a*/ 	.short	(.L_30 - .L_29)
.L_29:
        /*000c*/ 	.word	0x00000000
        /*0010*/ 	.short	0x0003
        /*0012*/ 	.short	0x0018
        /*0014*/ 	.byte	0x00, 0xf0, 0x11, 0x00


	//----- nvinfo : EIATTR_KPARAM_INFO
	.align		4
.L_30:
        /*0018*/ 	.byte	0x04, 0x17
        /*001a*/ 	.short	(.L_32 - .L_31)
.L_31:
        /*001c*/ 	.word	0x00000000
        /*0020*/ 	.short	0x0002
        /*0022*/ 	.short	0x0010
        /*0024*/ 	.byte	0x00, 0xf5, 0x21, 0x00


	//----- nvinfo : EIATTR_KPARAM_INFO
	.align		4
.L_32:
        /*0028*/ 	.byte	0x04, 0x17
        /*002a*/ 	.short	(.L_34 - .L_33)
.L_33:
        /*002c*/ 	.word	0x00000000
        /*0030*/ 	.short	0x0001
        /*0032*/ 	.short	0x0008
        /*0034*/ 	.byte	0x00, 0xf5, 0x21, 0x00


	//----- nvinfo : EIATTR_KPARAM_INFO
	.align		4
.L_34:
        /*0038*/ 	.byte	0x04, 0x17
        /*003a*/ 	.short	(.L_36 - .L_35)
.L_35:
        /*003c*/ 	.word	0x00000000
        /*0040*/ 	.short	0x0000
        /*0042*/ 	.short	0x0000
        /*0044*/ 	.byte	0x00, 0xf5, 0x21, 0x00


	//----- nvinfo : EIATTR_SPARSE_MMA_MASK
	.align		4
.L_36:
        /*0048*/ 	.byte	0x03, 0x50
        /*004a*/ 	.short	0x0000


	//----- nvinfo : EIATTR_MAXREG_COUNT
	.align		4
        /*004c*/ 	.byte	0x03, 0x1b
        /*004e*/ 	.short	0x00ff


	//----- nvinfo : EIATTR_EXTERNS
	.align		4
        /*0050*/ 	.byte	0x04, 0x0f
        /*0052*/ 	.short	(.L_38 - .L_37)


	//   ....[0]....
	.align		4
.L_37:
        /*0054*/ 	.word	index@(vprintf)


	//----- nvinfo : EIATTR_MERCURY_ISA_VERSION
	.align		4
.L_38:
        /*0058*/ 	.byte	0x03, 0x5f
        /*005a*/ 	.short	0x0101


	//----- nvinfo : EIATTR_VRC_CTA_INIT_COUNT
	.align		4
        /*005c*/ 	.byte	0x02, 0x4a
	.zero		1
	.zero		1


	//----- nvinfo : EIATTR_SYSCALL_OFFSETS
	.align		4
        /*0060*/ 	.byte	0x04, 0x46
        /*0062*/ 	.short	(.L_40 - .L_39)


	//   ....[0]....
.L_39:
        /*0064*/ 	.word	0x000002e0


	//----- nvinfo : EIATTR_EXIT_INSTR_OFFSETS
	.align		4
.L_40:
        /*0068*/ 	.byte	0x04, 0x1c
        /*006a*/ 	.short	(.L_42 - .L_41)


	//   ....[0]....
.L_41:
        /*006c*/ 	.word	0x000000c0


	//   ....[1]....
        /*0070*/ 	.word	0x00000260


	//   ....[2]....
        /*0074*/ 	.word	0x000002f0


	//----- nvinfo : EIATTR_CRS_STACK_SIZE
	.align		4
.L_42:
        /*0078*/ 	.byte	0x04, 0x1e
        /*007a*/ 	.short	(.L_44 - .L_43)
.L_43:
        /*007c*/ 	.word	0x00000000


	//----- nvinfo : EIATTR_CBANK_PARAM_SIZE
	.align		4
.L_44:
        /*0080*/ 	.byte	0x03, 0x19
        /*0082*/ 	.short	0x001c


	//----- nvinfo : EIATTR_PARAM_CBANK
	.align		4
        /*0084*/ 	.byte	0x04, 0x0a
        /*0086*/ 	.short	(.L_46 - .L_45)
	.align		4
.L_45:
        /*0088*/ 	.word	index@(.nv.constant0._Z3divPfS_S_i)
        /*008c*/ 	.short	0x0380
        /*008e*/ 	.short	0x001c


	//----- nvinfo : EIATTR_SW_WAR
	.align		4
.L_46:
        /*0090*/ 	.byte	0x04, 0x36
        /*0092*/ 	.short	(.L_48 - .L_47)
.L_47:
        /*0094*/ 	.word	0x00000008
.L_48:


//--------------------- .nv.info._Z3mulPfS_S_i    --------------------------
	.section	.nv.info._Z3mulPfS_S_i,"",@"SHT_CUDA_INFO"
	.sectionflags	@""
	.align	4


	//----- nvinfo : EIATTR_CUDA_API_VERSION
	.align		4
        /*0000*/ 	.byte	0x04, 0x37
        /*0002*/ 	.short	(.L_50 - .L_49)
.L_49:
        /*0004*/ 	.word	0x00000082


	//----- nvinfo : EIATTR_KPARAM_INFO
	.align		4
.L_50:
        /*0008*/ 	.byte	0x04, 0x17
        /*000a*/ 	.short	(.L_52 - .L_51)
.L_51:
        /*000c*/ 	.word	0x00000000
        /*0010*/ 	.short	0x0003
        /*0012*/ 	.short	0x0018
        /*0014*/ 	.byte	0x00, 0xf0, 0x11, 0x00


	//----- nvinfo : EIATTR_KPARAM_INFO
	.align		4
.L_52:
        /*0018*/ 	.byte	0x04, 0x17
        /*001a*/ 	.short	(.L_54 - .L_53)
.L_53:
        /*001c*/ 	.word	0x00000000
        /*0020*/ 	.short	0x0002
        /*0022*/ 	.short	0x0010
        /*0024*/ 	.byte	0x00, 0xf5, 0x21, 0x00


	//----- nvinfo : EIATTR_KPARAM_INFO
	.align		4
.L_54:
        /*0028*/ 	.byte	0x04, 0x17
        /*002a*/ 	.short	(.L_56 - .L_55)
.L_55:
        /*002c*/ 	.word	0x00000000
        /*0030*/ 	.short	0x0001
        /*0032*/ 	.short	0x0008
        /*0034*/ 	.byte	0x00, 0xf5, 0x21, 0x00


	//----- nvinfo : EIATTR_KPARAM_INFO
	.align		4
.L_56:
        /*0038*/ 	.byte	0x04, 0x17
        /*003a*/ 	.short	(.L_58 - .L_57)
.L_57:
        /*003c*/ 	.word	0x00000000
        /*0040*/ 	.short	0x0000
        /*0042*/ 	.short	0x0000
        /*0044*/ 	.byte	0x00, 0xf5, 0x21, 0x00


	//----- nvinfo : EIATTR_SPARSE_MMA_MASK
	.align		4
.L_58:
        /*0048*/ 	.byte	0x03, 0x50
        /*004a*/ 	.short	0x0000


	//----- nvinfo : EIATTR_MAXREG_COUNT
	.align		4
        /*004c*/ 	.byte	0x03, 0x1b
        /*004e*/ 	.short	0x00ff


	//----- nvinfo : EIATTR_MERCURY_ISA_VERSION
	.align		4
        /*0050*/ 	.byte	0x03, 0x5f
        /*0052*/ 	.short	0x0101


	//----- nvinfo : EIATTR_VRC_CTA_INIT_COUNT
	.align		4
        /*0054*/ 	.byte	0x02, 0x4a
	.zero		1
	.zero		1


	//----- nvinfo : EIATTR_EXIT_INSTR_OFFSETS
	.align		4
        /*0058*/ 	.byte	0x04, 0x1c
        /*005a*/ 	.short	(.L_60 - .L_59)


	//   ....[0]....
.L_59:
        /*005c*/ 	.word	0x00000070


	//   ....[1]....
        /*0060*/ 	.word	0x00000130


	//----- nvinfo : EIATTR_CBANK_PARAM_SIZE
	.align		4
.L_60:
        /*0064*/ 	.byte	0x03, 0x19
        /*0066*/ 	.short	0x001c


	//----- nvinfo : EIATTR_PARAM_CBANK
	.align		4
        /*0068*/ 	.byte	0x04, 0x0a
        /*006a*/ 	.short	(.L_62 - .L_61)
	.align		4
.L_61:
        /*006c*/ 	.word	index@(.nv.constant0._Z3mulPfS_S_i)
        /*0070*/ 	.short	0x0380
        /*0072*/ 	.short	0x001c


	//----- nvinfo : EIATTR_SW_WAR
	.align		4
.L_62:
        /*0074*/ 	.byte	0x04, 0x36
        /*0076*/ 	.short	(.L_64 - .L_63)
.L_63:
        /*0078*/ 	.word	0x00000008
.L_64:


//--------------------- .nv.info._Z3subPfS_S_i    --------------------------
	.section	.nv.info._Z3subPfS_S_i,"",@"SHT_CUDA_INFO"
	.sectionflags	@""
	.align	4


	//----- nvinfo : EIATTR_CUDA_API_VERSION
	.align		4
        /*0000*/ 	.byte	0x04, 0x37
        /*0002*/ 	.short	(.L_66 - .L_65)
.L_65:
        /*0004*/ 	.word	0x00000082


	//----- nvinfo : EIATTR_KPARAM_INFO
	.align		4
.L_66:
        /*0008*/ 	.byte	0x04, 0x17
        /*000a*/ 	.short	(.L_68 - .L_67)
.L_67:
        /*000c*/ 	.word	0x00000000
        /*0010*/ 	.short	0x0003
        /*0012*/ 	.short	0x0018
        /*0014*/ 	.byte	0x00, 0xf0, 0x11, 0x00


	//----- nvinfo : EIATTR_KPARAM_INFO
	.align		4
.L_68:
        /*0018*/ 	.byte	0x04, 0x17
        /*001a*/ 	.short	(.L_70 - .L_69)
.L_69:
        /*001c*/ 	.word	0x00000000
        /*0020*/ 	.short	0x0002
        /*0022*/ 	.short	0x0010
        /*0024*/ 	.byte	0x00, 0xf5, 0x21, 0x00


	//----- nvinfo : EIATTR_KPARAM_INFO
	.align		4
.L_70:
        /*0028*/ 	.byte	0x04, 0x17
        /*002a*/ 	.short	(.L_72 - .L_71)
.L_71:
        /*002c*/ 	.word	0x00000000
        /*0030*/ 	.short	0x0001
        /*0032*/ 	.short	0x0008
        /*0034*/ 	.byte	0x00, 0xf5, 0x21, 0x00


	//----- nvinfo : EIATTR_KPARAM_INFO
	.align		4
.L_72:
        /*0038*/ 	.byte	0x04, 0x17
        /*003a*/ 	.short	(.L_74 - .L_73)
.L_73:
        /*003c*/ 	.word	0x00000000
        /*0040*/ 	.short	0x0000
        /*0042*/ 	.short	0x0000
        /*0044*/ 	.byte	0x00, 0xf5, 0x21, 0x00


	//----- nvinfo : EIATTR_SPARSE_MMA_MASK
	.align		4
.L_74:
        /*0048*/ 	.byte	0x03, 0x50
        /*004a*/ 	.short	0x0000


	//----- nvinfo : EIATTR_MAXREG_COUNT
	.align		4
        /*004c*/ 	.byte	0x03, 0x1b
        /*004e*/ 	.short	0x00ff


	//----- nvinfo : EIATTR_MERCURY_ISA_VERSION
	.align		4
        /*0050*/ 	.byte	0x03, 0x5f
        /*0052*/ 	.short	0x0101


	//----- nvinfo : EIATTR_VRC_CTA_INIT_COUNT
	.align		4
        /*0054*/ 	.byte	0x02, 0x4a
	.zero		1
	.zero		1


	//----- nvinfo : EIATTR_EXIT_INSTR_OFFSETS
	.align		4
        /*0058*/ 	.byte	0x04, 0x1c
        /*005a*/ 	.short	(.L_76 - .L_75)


	//   ....[0]....
.L_75:
        /*005c*/ 	.word	0x00000070


	//   ....[1]....
        /*0060*/ 	.word	0x00000130


	//----- nvinfo : EIATTR_CBANK_PARAM_SIZE
	.align		4
.L_76:
        /*0064*/ 	.byte	0x03, 0x19
        /*0066*/ 	.short	0x001c


	//----- nvinfo : EIATTR_PARAM_CBANK
	.align		4
        /*0068*/ 	.byte	0x04, 0x0a
        /*006a*/ 	.short	(.L_78 - .L_77)
	.align		4
.L_77:
        /*006c*/ 	.word	index@(.nv.constant0._Z3subPfS_S_i)
        /*0070*/ 	.short	0x0380
        /*0072*/ 	.short	0x001c


	//----- nvinfo : EIATTR_SW_WAR
	.align		4
.L_78:
        /*0074*/ 	.byte	0x04, 0x36
        /*0076*/ 	.short	(.L_80 - .L_79)
.L_79:
        /*0078*/ 	.word	0x00000008
.L_80:


//--------------------- .nv.info._Z3addPfS_S_i    --------------------------
	.section	.nv.info._Z3addPfS_S_i,"",@"SHT_CUDA_INFO"
	.sectionflags	@""
	.align	4


	//----- nvinfo : EIATTR_CUDA_API_VERSION
	.align		4
        /*0000*/ 	.byte	0x04, 0x37
        /*0002*/ 	.short	(.L_82 - .L_81)
.L_81:
        /*0004*/ 	.word	0x00000082


	//----- nvinfo : EIATTR_KPARAM_INFO
	.align		4
.L_82:
        /*0008*/ 	.byte	0x04, 0x17
        /*000a*/ 	.short	(.L_84 - .L_83)
.L_83:
        /*000c*/ 	.word	0x00000000
        /*0010*/ 	.short	0x0003
        /*0012*/ 	.short	0x0018
        /*0014*/ 	.byte	0x00, 0xf0, 0x11, 0x00


	//----- nvinfo : EIATTR_KPARAM_INFO
	.align		4
.L_84:
        /*0018*/ 	.byte	0x04, 0x17
        /*001a*/ 	.short	(.L_86 - .L_85)
.L_85:
        /*001c*/ 	.word	0x00000000
        /*0020*/ 	.short	0x0002
        /*0022*/ 	.short	0x0010
        /*0024*/ 	.byte	0x00, 0xf5, 0x21, 0x00


	//----- nvinfo : EIATTR_KPARAM_INFO
	.align		4
.L_86:
        /*0028*/ 	.byte	0x04, 0x17
        /*002a*/ 	.short	(.L_88 - .L_87)
.L_87:
        /*002c*/ 	.word	0x00000000
        /*0030*/ 	.short	0x0001
        /*0032*/ 	.short	0x0008
        /*0034*/ 	.byte	0x00, 0xf5, 0x21, 0x00


	//----- nvinfo : EIATTR_KPARAM_INFO
	.align		4
.L_88:
        /*0038*/ 	.byte	0x04, 0x17
        /*003a*/ 	.short	(.L_90 - .L_89)
.L_89:
        /*003c*/ 	.word	0x00000000
        /*0040*/ 	.short	0x0000
        /*0042*/ 	.short	0x0000
        /*0044*/ 	.byte	0x00, 0xf5, 0x21, 0x00


	//----- nvinfo : EIATTR_SPARSE_MMA_MASK
	.align		4
.L_90:
        /*0048*/ 	.byte	0x03, 0x50
        /*004a*/ 	.short	0x0000


	//----- nvinfo : EIATTR_MAXREG_COUNT
	.align		4
        /*004c*/ 	.byte	0x03, 0x1b
        /*004e*/ 	.short	0x00ff


	//----- nvinfo : EIATTR_MERCURY_ISA_VERSION
	.align		4
        /*0050*/ 	.byte	0x03, 0x5f
        /*0052*/ 	.short	0x0101


	//----- nvinfo : EIATTR_VRC_CTA_INIT_COUNT
	.align		4
        /*0054*/ 	.byte	0x02, 0x4a
	.zero		1
	.zero		1


	//----- nvinfo : EIATTR_EXIT_INSTR_OFFSETS
	.align		4
        /*0058*/ 	.byte	0x04, 0x1c
        /*005a*/ 	.short	(.L_92 - .L_91)


	//   ....[0]....
.L_91:
        /*005c*/ 	.word	0x00000070


	//   ....[1]....
        /*0060*/ 	.word	0x00000130


	//----- nvinfo : EIATTR_CBANK_PARAM_SIZE
	.align		4
.L_92:
        /*0064*/ 	.byte	0x03, 0x19
        /*0066*/ 	.short	0x001c


	//----- nvinfo : EIATTR_PARAM_CBANK
	.align		4
        /*0068*/ 	.byte	0x04, 0x0a
        /*006a*/ 	.short	(.L_94 - .L_93)
	.align		4
.L_93:
        /*006c*/ 	.word	index@(.nv.constant0._Z3addPfS_S_i)
        /*0070*/ 	.short	0x0380
        /*0072*/ 	.short	0x001c


	//----- nvinfo : EIATTR_SW_WAR
	.align		4
.L_94:
        /*0074*/ 	.byte	0x04, 0x36
        /*0076*/ 	.short	(.L_96 - .L_95)
.L_95:
        /*0078*/ 	.word	0x00000008
.L_96:


//--------------------- .nv.callgraph             --------------------------
	.section	.nv.callgraph,"",@"SHT_CUDA_CALLGRAPH"
	.align	4
	.sectionentsize	8
	.align		4
        /*0000*/ 	.word	0x00000000
	.align		4
        /*0004*/ 	.word	0xffffffff
	.align		4
        /*0008*/ 	.word	index@(_Z3divPfS_S_i)
	.align		4
        /*000c*/ 	.word	index@(vprintf)
	.align		4
        /*0010*/ 	.word	0x00000000
	.align		4
        /*0014*/ 	.word	0xfffffffe
	.align		4
        /*0018*/ 	.word	0x00000000
	.align		4
        /*001c*/ 	.word	0xfffffffd
	.align		4
        /*0020*/ 	.word	0x00000000
	.align		4
        /*0024*/ 	.word	0xfffffffc


//--------------------- .nv.constant4             --------------------------
	.section	.nv.constant4,"a",@progbits
	.align	8
	.align		8
.nv.constant4:
        /*0000*/ 	.dword	vprintf
	.align		8
        /*0008*/ 	.dword	$str


//--------------------- .text._Z3divPfS_S_i       --------------------------
	.section	.text._Z3divPfS_S_i,"ax",@progbits
	.align	128
        .global         _Z3divPfS_S_i
        .type           _Z3divPfS_S_i,@function
        .size           _Z3divPfS_S_i,(.L_x_19 - _Z3divPfS_S_i)
        .other          _Z3divPfS_S_i,@"STO_CUDA_ENTRY STV_DEFAULT"
_Z3divPfS_S_i:
.text._Z3divPfS_S_i:
[----:B------:R-:W0:Y:S01]  /*0000*/  LDC R1, c[0x0][0x37c] ;  /* 0x0000df00ff017b82 */ /* 0x000e220000000800 */
[----:B------:R-:W1:Y:S01]  /*0010*/  S2R R3, SR_TID.X ;  /* 0x0000000000037919 */ /* 0x000e620000002100 */
[----:B------:R-:W2:Y:S06]  /*0020*/  LDCU UR5, c[0x0][0x2fc] ;  /* 0x00005f80ff0577ac */ /* 0x000eac0008000800 */
[----:B------:R-:W1:Y:S01]  /*0030*/  S2UR UR6, SR_CTAID.X ;  /* 0x00000000000679c3 */ /* 0x000e620000002500 */
[----:B0-----:R-:W-:Y:S01]  /*0040*/  VIADD R1, R1, 0xfffffff8 ;  /* 0xfffffff801017836 */ /* 0x001fe20000000000 */
[----:B------:R-:W0:Y:S01]  /*0050*/  LDCU UR7, c[0x0][0x398] ;  /* 0x00007300ff0777ac */ /* 0x000e220008000800 */
[----:B------:R-:W3:Y:S05]  /*0060*/  LDCU UR4, c[0x0][0x2f8] ;  /* 0x00005f00ff0477ac */ /* 0x000eea0008000800 */
[----:B------:R-:W1:Y:S01]  /*0070*/  LDC R0, c[0x0][0x360] ;  /* 0x0000d800ff007b82 */ /* 0x000e620000000800 */
[----:B---3--:R-:W-:-:S05]  /*0080*/  IADD3 R6, P1, PT, R1, UR4, RZ ;  /* 0x0000000401067c10 */ /* 0x008fca000ff3e0ff */
[----:B--2---:R-:W-:Y:S02]  /*0090*/  IMAD.X R7, RZ, RZ, UR5, P1 ;  /* 0x00000005ff077e24 */ /* 0x004fe400088e06ff */
[----:B-1----:R-:W-:-:S05]  /*00a0*/  IMAD R0, R0, UR6, R3 ;  /* 0x0000000600007c24 */ /* 0x002fca000f8e0203 */
[----:B0-----:R-:W-:-:S13]  /*00b0*/  ISETP.GE.AND P0, PT, R0, UR7, PT ;  /* 0x0000000700007c0c */ /* 0x001fda000bf06270 */
[----:B------:R-:W-:Y:S05]  /*00c0*/  @P0 EXIT ;  /* 0x000000000000094d */ /* 0x000fea0003800000 */
[----:B------:R-:W0:Y:S01]  /*00d0*/  LDC.64 R2, c[0x0][0x388] ;  /* 0x0000e200ff027b82 */ /* 0x000e220000000a00 */
[----:B------:R-:W1:Y:S01]  /*00e0*/  LDCU.64 UR36, c[0x0][0x358] ;  /* 0x00006b00ff2477ac */ /* 0x000e620008000a00 */
[----:B0-----:R-:W-:-:S05]  /*00f0*/  IMAD.WIDE R2, R0, 0x4, R2 ;  /* 0x0000000400027825 */ /* 0x001fca00078e0202 */
[----:B-1----:R-:W2:Y:S02]  /*0100*/  LDG.E R5, desc[UR36][R2.64] ;  /* 0x0000002402057981 */ /* 0x002ea4000c1e1900 */
[----:B--2---:R-:W-:-:S13]  /*0110*/  FSETP.NEU.AND P0, PT, R5, RZ, PT ;  /* 0x000000ff0500720b */ /* 0x004fda0003f0d000 */
[----:B------:R-:W-:Y:S05]  /*0120*/  @!P0 BRA `(.L_x_0) ;  /* 0x0000000000508947 */ /* 0x000fea0003800000 */
[----:B------:R-:W0:Y:S02]  /*0130*/  LDC.64 R2, c[0x0][0x380] ;  /* 0x0000e000ff027b82 */ /* 0x000e240000000a00 */
[----:B0-----:R-:W-:-:S06]  /*0140*/  IMAD.WIDE R2, R0, 0x4, R2 ;  /* 0x0000000400027825 */ /* 0x001fcc00078e0202 */
[----:B------:R-:W2:Y:S01]  /*0150*/  LDG.E R2, desc[UR36][R2.64] ;  /* 0x0000002402027981 */ /* 0x000ea2000c1e1900 */
[----:B------:R-:W0:Y:S01]  /*0160*/  MUFU.RCP R4, R5 ;  /* 0x0000000500047308 */ /* 0x000e220000001000 */
[----:B------:R-:W-:Y:S01]  /*0170*/  BSSY.RECONVERGENT B0, `(.L_x_1) ;  /* 0x000000b000007945 */ /* 0x000fe20003800200 */
[----:B0-----:R-:W-:-:S04]  /*0180*/  FFMA R7, -R5, R4, 1 ;  /* 0x3f80000005077423 */ /* 0x001fc80000000104 */
[----:B------:R-:W-:Y:S02]  /*0190*/  FFMA R7, R4, R7, R4 ;  /* 0x0000000704077223 */ /* 0x000fe40000000004 */
[----:B--2---:R-:W0:Y:S02]  /*01a0*/  FCHK P0, R2, R5 ;  /* 0x0000000502007302 */ /* 0x004e240000000000 */
[----:B------:R-:W-:-:S04]  /*01b0*/  FFMA R4, R2, R7, RZ ;  /* 0x0000000702047223 */ /* 0x000fc800000000ff */
[----:B------:R-:W-:-:S04]  /*01c0*/  FFMA R6, -R5, R4, R2 ;  /* 0x0000000405067223 */ /* 0x000fc80000000102 */
[----:B------:R-:W-:Y:S01]  /*01d0*/  FFMA R7, R7, R6, R4 ;  /* 0x0000000607077223 */ /* 0x000fe20000000004 */
[----:B0-----:R-:W-:Y:S06]  /*01e0*/  @!P0 BRA `(.L_x_2) ;  /* 0x00000000000c8947 */ /* 0x001fec0003800000 */
[----:B------:R-:W-:-:S07]  /*01f0*/  MOV R4, 0x210 ;  /* 0x0000021000047802 */ /* 0x000fce0000000f00 */
[----:B------:R-:W-:Y:S05]  /*0200*/  CALL.REL.NOINC `($__internal_0_$__cuda_sm3x_div_rn_noftz_f32_slowpath) ;  /* 0x00000000003c7944 */ /* 0x000fea0003c00000 */
[----:B------:R-:W-:-:S07]  /*0210*/  IMAD.MOV.U32 R7, RZ, RZ, R2 ;  /* 0x000000ffff077224 */ /* 0x000fce00078e0002 */
.L_x_2:
[----:B------:R-:W-:Y:S05]  /*0220*/  BSYNC.RECONVERGENT B0 ;  /* 0x0000000000007941 */ /* 0x000fea0003800200 */
.L_x_1:
[----:B------:R-:W0:Y:S02]  /*0230*/  LDC.64 R2, c[0x0][0x390] ;  /* 0x0000e400ff027b82 */ /* 0x000e240000000a00 */
[----:B0-----:R-:W-:-:S05]  /*0240*/  IMAD.WIDE R2, R0, 0x4, R2 ;  /* 0x0000000400027825 */ /* 0x001fca00078e0202 */
[----:B------:R-:W-:Y:S01]  /*0250*/  STG.E desc[UR36][R2.64], R7 ;  /* 0x0000000702007986 */ /* 0x000fe2000c101924 */
[----:B------:R-:W-:Y:S05]  /*0260*/  EXIT ;  /* 0x000000000000794d */ /* 0x000fea0003800000 */
.L_x_0:
[----:B------:R-:W-:Y:S01]  /*0270*/  MOV R2, 0x0 ;  /* 0x0000000000027802 */ /* 0x000fe20000000f00 */
[----:B------:R0:W-:Y:S01]  /*0280*/  STL [R1], R0 ;  /* 0x0000000001007387 */ /* 0x0001e20000100800 */
[----:B------:R-:W1:Y:S04]  /*0290*/  LDCU.64 UR4, c[0x4][0x8] ;  /* 0x01000100ff0477ac */ /* 0x000e680008000a00 */
[----:B------:R-:W2:Y:S01]  /*02a0*/  LDC.64 R2, c[0x4][R2] ;  /* 0x0100000002027b82 */ /* 0x000ea20000000a00 */
[----:B-1----:R-:W-:Y:S02]  /*02b0*/  IMAD.U32 R4, RZ, RZ, UR4 ;  /* 0x00000004ff047e24 */ /* 0x002fe4000f8e00ff */
[----:B0-----:R-:W-:-:S07]  /*02c0*/  IMAD.U32 R5, RZ, RZ, UR5 ;  /* 0x00000005ff057e24 */ /* 0x001fce000f8e00ff */
[----:B------:R-:W-:-:S07]  /*02d0*/  LEPC R20, `(.L_x_3) ;  /* 0x000000001014794e */ /* 0x000fce0000000000 */
[----:B--2---:R-:W-:Y:S05]  /*02e0*/  CALL.ABS.NOINC R2 ;  /* 0x0000000002007343 */ /* 0x004fea0003c00000 */
.L_x_3:
[----:B------:R-:W-:Y:S05]  /*02f0*/  EXIT ;  /* 0x000000000000794d */ /* 0x000fea0003800000 */
        .weak           $__internal_0_$__cuda_sm3x_div_rn_noftz_f32_slowpath
        .type           $__internal_0_$__cuda_sm3x_div_rn_noftz_f32_slowpath,@function
        .size           $__internal_0_$__cuda_sm3x_div_rn_noftz_f32_slowpath,(.L_x_19 - $__internal_0_$__cuda_sm3x_div_rn_noftz_f32_slowpath)
$__internal_0_$__cuda_sm3x_div_rn_noftz_f32_slowpath:
[----:B------:R-:W-:Y:S01]  /*0300*/  SHF.R.U32.HI R6, RZ, 0x17, R5 ;  /* 0x00000017ff067819 */ /* 0x000fe20000011605 */
[----:B------:R-:W-:Y:S01]  /*0310*/  BSSY.RECONVERGENT B1, `(.L_x_4) ;  /* 0x0000064000017945 */ /* 0x000fe20003800200 */
[--C-:B------:R-:W-:Y:S01]  /*0320*/  SHF.R.U32.HI R3, RZ, 0x17, R2.reuse ;  /* 0x00000017ff037819 */ /* 0x100fe20000011602 */
[----:B------:R-:W-:Y:S01]  /*0330*/  IMAD.MOV.U32 R8, RZ, RZ, R2 ;  /* 0x000000ffff087224 */ /* 0x000fe200078e0002 */
[----:B------:R-:W-:Y:S02]  /*0340*/  LOP3.LUT R7, R6, 0xff, RZ, 0xc0, !PT ;  /* 0x000000ff06077812 */ /* 0x000fe400078ec0ff */
[----:B------:R-:W-:-:S03]  /*0350*/  LOP3.LUT R6, R3, 0xff, RZ, 0xc0, !PT ;  /* 0x000000ff03067812 */ /* 0x000fc600078ec0ff */
[----:B------:R-:W-:Y:S02]  /*0360*/  VIADD R11, R7, 0xffffffff ;  /* 0xffffffff070b7836 */ /* 0x000fe40000000000 */
[----:B------:R-:W-:-:S03]  /*0370*/  VIADD R10, R6, 0xffffffff ;  /* 0xffffffff060a7836 */ /* 0x000fc60000000000 */
[----:B------:R-:W-:-:S04]  /*0380*/  ISETP.GT.U32.AND P0, PT, R11, 0xfd, PT ;  /* 0x000000fd0b00780c */ /* 0x000fc80003f04070 */
[----:B------:R-:W-:-:S13]  /*0390*/  ISETP.GT.U32.OR P0, PT, R10, 0xfd, P0 ;  /* 0x000000fd0a00780c */ /* 0x000fda0000704470 */
[----:B------:R-:W-:Y:S01]  /*03a0*/  @!P0 IMAD.MOV.U32 R9, RZ, RZ, RZ ;  /* 0x000000ffff098224 */ /* 0x000fe200078e00ff */
[----:B------:R-:W-:Y:S06]  /*03b0*/  @!P0 BRA `(.L_x_5) ;  /* 0x0000000000608947 */ /* 0x000fec0003800000 */
[----:B------:R-:W-:Y:S01]  /*03c0*/  FSETP.GTU.FTZ.AND P0, PT, |R2|, +INF , PT ;  /* 0x7f8000000200780b */ /* 0x000fe20003f1c200 */
[----:B------:R-:W-:Y:S01]  /*03d0*/  IMAD.MOV.U32 R3, RZ, RZ, R5 ;  /* 0x000000ffff037224 */ /* 0x000fe200078e0005 */
[----:B------:R-:W-:-:S04]  /*03e0*/  FSETP.GTU.FTZ.AND P1, PT, |R5|, +INF , PT ;  /* 0x7f8000000500780b */ /* 0x000fc80003f3c200 */
[----:B------:R-:W-:-:S13]  /*03f0*/  PLOP3.LUT P0, PT, P0, P1, PT, 0xf8, 0x8f ;  /* 0x00000000008f781c */ /* 0x000fda0000703f70 */
[----:B------:R-:W-:Y:S05]  /*0400*/  @P0 BRA `(.L_x_6) ;  /* 0x00000004004c0947 */ /* 0x000fea0003800000 */
[----:B------:R-:W-:-:S13]  /*0410*/  LOP3.LUT P0, RZ, R5, 0x7fffffff, R8, 0xc8, !PT ;  /* 0x7fffffff05ff7812 */ /* 0x000fda000780c808 */
[----:B------:R-:W-:Y:S05]  /*0420*/  @!P0 BRA `(.L_x_7) ;  /* 0x00000004003c8947 */ /* 0x000fea0003800000 */
[C---:B------:R-:W-:Y:S02]  /*0430*/  FSETP.NEU.FTZ.AND P2, PT, |R2|.reuse, +INF , PT ;  /* 0x7f8000000200780b */ /* 0x040fe40003f5d200 */
[----:B------:R-:W-:Y:S02]  /*0440*/  FSETP.NEU.FTZ.AND P1, PT, |R3|, +INF , PT ;  /* 0x7f8000000300780b */ /* 0x000fe40003f3d200 */
[----:B------:R-:W-:-:S11]  /*0450*/  FSETP.NEU.FTZ.AND P0, PT, |R2|, +INF , PT ;  /* 0x7f8000000200780b */ /* 0x000fd60003f1d200 */
[----:B------:R-:W-:Y:S05]  /*0460*/  @!P1 BRA !P2, `(.L_x_7) ;  /* 0x00000004002c9947 */ /* 0x000fea0005000000 */
[----:B------:R-:W-:-:S04]  /*0470*/  LOP3.LUT P2, RZ, R8, 0x7fffffff, RZ, 0xc0, !PT ;  /* 0x7fffffff08ff7812 */ /* 0x000fc8000784c0ff */
[----:B------:R-:W-:-:S13]  /*0480*/  PLOP3.LUT P1, PT, P1, P2, PT, 0x2f, 0xf2 ;  /* 0x0000000000f2781c */ /* 0x000fda0000f24577 */
[----:B------:R-:W-:Y:S05]  /*0490*/  @P1 BRA `(.L_x_8) ;  /* 0x0000000400181947 */ /* 0x000fea0003800000 */
[----:B------:R-:W-:-:S04]  /*04a0*/  LOP3.LUT P1, RZ, R5, 0x7fffffff, RZ, 0xc0, !PT ;  /* 0x7fffffff05ff7812 */ /* 0x000fc8000782c0ff */
[----:B------:R-:W-:-:S13]  /*04b0*/  PLOP3.LUT P0, PT, P0, P1, PT, 0x2f, 0xf2 ;  /* 0x0000000000f2781c */ /* 0x000fda0000702577 */
[----:B------:R-:W-:Y:S05]  /*04c0*/  @P0 BRA `(.L_x_9) ;  /* 0x0000000400000947 */ /* 0x000fea0003800000 */
[----:B------:R-:W-:Y:S02]  /*04d0*/  ISETP.GE.AND P0, PT, R10, RZ, PT ;  /* 0x000000ff0a00720c */ /* 0x000fe40003f06270 */
[----:B------:R-:W-:-:S11]  /*04e0*/  ISETP.GE.AND P1, PT, R11, RZ, PT ;  /* 0x000000ff0b00720c */ /* 0x000fd60003f26270 */
[----:B------:R-:W-:Y:S02]  /*04f0*/  @P0 IMAD.MOV.U32 R9, RZ, RZ, RZ ;  /* 0x000000ffff090224 */ /* 0x000fe400078e00ff */
[----:B------:R-:W-:Y:S01]  /*0500*/  @!P0 FFMA R8, R2, 1.84467440737095516160e+19, RZ ;  /* 0x5f80000002088823 */ /* 0x000fe200000000ff */
[----:B------:R-:W-:Y:S02]  /*0510*/  @!P0 IMAD.MOV.U32 R9, RZ, RZ, -0x40 ;  /* 0xffffffc0ff098424 */ /* 0x000fe400078e00ff */
[----:B------:R-:W-:Y:S02]  /*0520*/  @!P1 FFMA R5, R3, 1.84467440737095516160e+19, RZ ;  /* 0x5f80000003059823 */ /* 0x000fe400000000ff */
[----:B------:R-:W-:-:S07]  /*0530*/  @!P1 VIADD R9, R9, 0x40 ;  /* 0x0000004009099836 */ /* 0x000fce0000000000 */
.L_x_5:
[----:B------:R-:W-:Y:S01]  /*0540*/  LEA R2, R7, 0xc0800000, 0x17 ;  /* 0xc080000007027811 */ /* 0x000fe200078eb8ff */
[----:B------:R-:W-:Y:S01]  /*0550*/  VIADD R6, R6, 0xffffff81 ;  /* 0xffffff8106067836 */ /* 0x000fe20000000000 */
[----:B------:R-:W-:Y:S03]  /*0560*/  BSSY.RECONVERGENT B2, `(.L_x_10) ;  /* 0x0000035000027945 */ /* 0x000fe60003800200 */
[----:B------:R-:W-:Y:S02]  /*0570*/  IMAD.IADD R5, R5, 0x1, -R2 ;  /* 0x0000000105057824 */ /* 0x000fe400078e0a02 */
[C---:B------:R-:W-:Y:S01]  /*0580*/  IMAD R2, R6.reuse, -0x800000, R8 ;  /* 0xff80000006027824 */ /* 0x040fe200078e0208 */
[----:B------:R-:W-:Y:S01]  /*0590*/  IADD3 R6, PT, PT, R6, 0x7f, -R7 ;  /* 0x0000007f06067810 */ /* 0x000fe20007ffe807 */
[----:B------:R-:W0:Y:S01]  /*05a0*/  MUFU.RCP R3, R5 ;  /* 0x0000000500037308 */ /* 0x000e220000001000 */
[----:B------:R-:W-:-:S03]  /*05b0*/  FADD.FTZ R11, -R5, -RZ ;  /* 0x800000ff050b7221 */ /* 0x000fc60000010100 */
[----:B------:R-:W-:Y:S02]  /*05c0*/  IMAD.IADD R6, R6, 0x1, R9 ;  /* 0x0000000106067824 */ /* 0x000fe400078e0209 */
[----:B0-----:R-:W-:-:S04]  /*05d0*/  FFMA R10, R3, R11, 1 ;  /* 0x3f800000030a7423 */ /* 0x001fc8000000000b */
[----:B------:R-:W-:-:S04]  /*05e0*/  FFMA R10, R3, R10, R3 ;  /* 0x0000000a030a7223 */ /* 0x000fc80000000003 */
[----:B------:R-:W-:-:S04]  /*05f0*/  FFMA R3, R2, R10, RZ ;  /* 0x0000000a02037223 */ /* 0x000fc800000000ff */
[----:B------:R-:W-:-:S04]  /*0600*/  FFMA R8, R11, R3, R2 ;  /* 0x000000030b087223 */ /* 0x000fc80000000002 */
[----:B------:R-:W-:-:S04]  /*0610*/  FFMA R13, R10, R8, R3 ;  /* 0x000000080a0d7223 */ /* 0x000fc80000000003 */
[----:B------:R-:W-:-:S04]  /*0620*/  FFMA R8, R11, R13, R2 ;  /* 0x0000000d0b087223 */ /* 0x000fc80000000002 */
[----:B------:R-:W-:-:S05]  /*0630*/  FFMA R2, R10, R8, R13 ;  /* 0x000000080a027223 */ /* 0x000fca000000000d */
[----:B------:R-:W-:-:S04]  /*0640*/  SHF.R.U32.HI R3, RZ, 0x17, R2 ;  /* 0x00000017ff037819 */ /* 0x000fc80000011602 */
[----:B------:R-:W-:-:S05]  /*0650*/  LOP3.LUT R3, R3, 0xff, RZ, 0xc0, !PT ;  /* 0x000000ff03037812 */ /* 0x000fca00078ec0ff */
[----:B------:R-:W-:-:S04]  /*0660*/  IMAD.IADD R7, R3, 0x1, R6 ;  /* 0x0000000103077824 */ /* 0x000fc800078e0206 */
[----:B------:R-:W-:-:S05]  /*0670*/  VIADD R3, R7, 0xffffffff ;  /* 0xffffffff07037836 */ /* 0x000fca0000000000 */
[----:B------:R-:W-:-:S13]  /*0680*/  ISETP.GE.U32.AND P0, PT, R3, 0xfe, PT ;  /* 0x000000fe0300780c */ /* 0x000fda0003f06070 */
[----:B------:R-:W-:Y:S05]  /*0690*/  @!P0 BRA `(.L_x_11) ;  /* 0x0000000000808947 */ /* 0x000fea0003800000 */
[----:B------:R-:W-:-:S13]  /*06a0*/  ISETP.GT.AND P0, PT, R7, 0xfe, PT ;  /* 0x000000fe0700780c */ /* 0x000fda0003f04270 */
[----:B------:R-:W-:Y:S05]  /*06b0*/  @P0 BRA `(.L_x_12) ;  /* 0x00000000006c0947 */ /* 0x000fea0003800000 */
[----:B------:R-:W-:-:S13]  /*06c0*/  ISETP.GE.AND P0, PT, R7, 0x1, PT ;  /* 0x000000010700780c */ /* 0x000fda0003f06270 */
[----:B------:R-:W-:Y:S05]  /*06d0*/  @P0 BRA `(.L_x_13) ;  /* 0x0000000000740947 */ /* 0x000fea0003800000 */
[----:B------:R-:W-:Y:S02]  /*06e0*/  ISETP.GE.AND P0, PT, R7, -0x18, PT ;  /* 0xffffffe80700780c */ /* 0x000fe40003f06270 */
[----:B------:R-:W-:-:S11]  /*06f0*/  LOP3.LUT R2, R2, 0x80000000, RZ, 0xc0, !PT ;  /* 0x8000000002027812 */ /* 0x000fd600078ec0ff */
[----:B------:R-:W-:Y:S05]  /*0700*/  @!P0 BRA `(.L_x_13) ;  /* 0x0000000000688947 */ /* 0x000fea0003800000 */
[CCC-:B------:R-:W-:Y:S01]  /*0710*/  FFMA.RZ R3, R10.reuse, R8.reuse, R13.reuse ;  /* 0x000000080a037223 */ /* 0x1c0fe2000000c00d */
[CCC-:B------:R-:W-:Y:S01]  /*0720*/  FFMA.RM R6, R10.reuse, R8.reuse, R13.reuse ;  /* 0x000000080a067223 */ /* 0x1c0fe2000000400d */
[C---:B------:R-:W-:Y:S02]  /*0730*/  ISETP.NE.AND P2, PT, R7.reuse, RZ, PT ;  /* 0x000000ff0700720c */ /* 0x040fe40003f45270 */
[----:B------:R-:W-:Y:S02]  /*0740*/  ISETP.NE.AND P1, PT, R7, RZ, PT ;  /* 0x000000ff0700720c */ /* 0x000fe40003f25270 */
[----:B------:R-:W-:Y:S01]  /*0750*/  LOP3.LUT R5, R3, 0x7fffff, RZ, 0xc0, !PT ;  /* 0x007fffff03057812 */ /* 0x000fe200078ec0ff */
[----:B------:R-:W-:Y:S01]  /*0760*/  FFMA.RP R3, R10, R8, R13 ;  /* 0x000000080a037223 */ /* 0x000fe2000000800d */
[----:B------:R-:W-:Y:S02]  /*0770*/  VIADD R8, R7, 0x20 ;  /* 0x0000002007087836 */ /* 0x000fe40000000000 */
[----:B------:R-:W-:Y:S01]  /*0780*/  LOP3.LUT R5, R5, 0x800000, RZ, 0xfc, !PT ;  /* 0x0080000005057812 */ /* 0x000fe200078efcff */
[----:B------:R-:W-:Y:S01]  /*0790*/  IMAD.MOV R7, RZ, RZ, -R7 ;  /* 0x000000ffff077224 */ /* 0x000fe200078e0a07 */
[----:B------:R-:W-:-:S02]  /*07a0*/  FSETP.NEU.FTZ.AND P0, PT, R3, R6, PT ;  /* 0x000000060300720b */ /* 0x000fc40003f1d000 */
[----:B------:R-:W-:Y:S02]  /*07b0*/  SHF.L.U32 R8, R5, R8, RZ ;  /* 0x0000000805087219 */ /* 0x000fe400000006ff */
[----:B------:R-:W-:Y:S02]  /*07c0*/  SEL R6, R7, RZ, P2 ;  /* 0x000000ff07067207 */ /* 0x000fe40001000000 */
[----:B------:R-:W-:Y:S02]  /*07d0*/  ISETP.NE.AND P1, PT, R8, RZ, P1 ;  /* 0x000000ff0800720c */ /* 0x000fe40000f25270 */
[----:B------:R-:W-:Y:S02]  /*07e0*/  SHF.R.U32.HI R6, RZ, R6, R5 ;  /* 0x00000006ff067219 */ /* 0x000fe40000011605 */
[----:B------:R-:W-:Y:S02]  /*07f0*/  PLOP3.LUT P0, PT, P0, P1, PT, 0xf8, 0x8f ;  /* 0x00000000008f781c */ /* 0x000fe40000703f70 */
[----:B------:R-:W-:-:S02]  /*0800*/  SHF.R.U32.HI R8, RZ, 0x1, R6 ;  /* 0x00000001ff087819 */ /* 0x000fc40000011606 */
[----:B------:R-:W-:-:S04]  /*0810*/  SEL R3, RZ, 0x1, !P0 ;  /* 0x00000001ff037807 */ /* 0x000fc80004000000 */
[----:B------:R-:W-:-:S04]  /*0820*/  LOP3.LUT R3, R3, 0x1, R8, 0xf8, !PT ;  /* 0x0000000103037812 */ /* 0x000fc800078ef808 */
[----:B------:R-:W-:-:S05]  /*0830*/  LOP3.LUT R3, R3, R6, RZ, 0xc0, !PT ;  /* 0x0000000603037212 */ /* 0x000fca00078ec0ff */
[----:B------:R-:W-:-:S05]  /*0840*/  IMAD.IADD R3, R8, 0x1, R3 ;  /* 0x0000000108037824 */ /* 0x000fca00078e0203 */
[----:B------:R-:W-:Y:S01]  /*0850*/  LOP3.LUT R2, R3, R2, RZ, 0xfc, !PT ;  /* 0x0000000203027212 */ /* 0x000fe200078efcff */
[----:B------:R-:W-:Y:S06]  /*0860*/  BRA `(.L_x_13) ;  /* 0x0000000000107947 */ /* 0x000fec0003800000 */
.L_x_12:
[----:B------:R-:W-:-:S04]  /*0870*/  LOP3.LUT R2, R2, 0x80000000, RZ, 0xc0, !PT ;  /* 0x8000000002027812 */ /* 0x000fc800078ec0ff */
[----:B------:R-:W-:Y:S01]  /*0880*/  LOP3.LUT R2, R2, 0x7f800000, RZ, 0xfc, !PT ;  /* 0x7f80000002027812 */ /* 0x000fe200078efcff */
[----:B------:R-:W-:Y:S06]  /*0890*/  BRA `(.L_x_13) ;  /* 0x0000000000047947 */ /* 0x000fec0003800000 */
.L_x_11:
[----:B------:R-:W-:-:S07]  /*08a0*/  IMAD R2, R6, 0x800000, R2 ;  /* 0x0080000006027824 */ /* 0x000fce00078e0202 */
.L_x_13:
[----:B------:R-:W-:Y:S05]  /*08b0*/  BSYNC.RECONVERGENT B2 ;  /* 0x0000000000027941 */ /* 0x000fea0003800200 */
.L_x_10:
[----:B------:R-:W-:Y:S05]  /*08c0*/  BRA `(.L_x_14) ;  /* 0x0000000000207947 */ /* 0x000fea0003800000 */
.L_x_9:
[----:B------:R-:W-:-:S04]  /*08d0*/  LOP3.LUT R2, R5, 0x80000000, R8, 0x48, !PT ;  /* 0x8000000005027812 */ /* 0x000fc800078e4808 */
[----:B------:R-:W-:Y:S01]  /*08e0*/  LOP3.LUT R2, R2, 0x7f800000, RZ, 0xfc, !PT ;  /* 0x7f80000002027812 */ /* 0x000fe200078efcff */
[----:B------:R-:W-:Y:S06]  /*08f0*/  BRA `(.L_x_14) ;  /* 0x0000000000147947 */ /* 0x000fec0003800000 */
.L_x_8:
[----:B------:R-:W-:Y:S01]  /*0900*/  LOP3.LUT R2, R5, 0x80000000, R8, 0x48, !PT ;  /* 0x8000000005027812 */ /* 0x000fe200078e4808 */
[----:B------:R-:W-:Y:S06]  /*0910*/  BRA `(.L_x_14) ;  /* 0x00000000000c7947 */ /* 0x000fec0003800000 */
.L_x_7:
[----:B------:R-:W0:Y:S01]  /*0920*/  MUFU.RSQ R2, -QNAN ;  /* 0xffc0000000027908 */ /* 0x000e220000001400 */
[----:B------:R-:W-:Y:S05]  /*0930*/  BRA `(.L_x_14) ;  /* 0x0000000000047947 */ /* 0x000fea0003800000 */
.L_x_6:
[----:B------:R-:W-:-:S07]  /*0940*/  FADD.FTZ R2, R2, R3 ;  /* 0x0000000302027221 */ /* 0x000fce0000010000 */
.L_x_14:
[----:B------:R-:W-:Y:S05]  /*0950*/  BSYNC.RECONVERGENT B1 ;  /* 0x0000000000017941 */ /* 0x000fea0003800200 */
.L_x_4:
[----:B------:R-:W-:-:S04]  /*0960*/  IMAD.MOV.U32 R5, RZ, RZ, 0x0 ;  /* 0x00000000ff057424 */ /* 0x000fc800078e00ff */
[----:B0-----:R-:W-:Y:S05]  /*0970*/  RET.REL.NODEC R4 `(_Z3divPfS_S_i) ;  /* 0xfffffff404a07950 */ /* 0x001fea0003c3ffff */
.L_x_15:
[----:B------:R-:W-:-:S00]  /*0980*/  BRA `(.L_x_15) ;  /* 0xfffffffc00fc7947 */ /* 0x000fc0000383ffff */
[----:B------:R-:W-:-:S00]  /*0990*/  NOP ;  /* 0x0000000000007918 */ /* 0x000fc00000000000 */
        /* <DEDUP_REMOVED lines=14> */
.L_x_19:


//--------------------- .text._Z3mulPfS_S_i       --------------------------
	.section	.text._Z3mulPfS_S_i,"ax",@progbits
	.align	128
        .global         _Z3mulPfS_S_i
        .type           _Z3mulPfS_S_i,@function
        .size           _Z3mulPfS_S_i,(.L_x_21 - _Z3mulPfS_S_i)
        .other          _Z3mulPfS_S_i,@"STO_CUDA_ENTRY STV_DEFAULT"
_Z3mulPfS_S_i:
.text._Z3mulPfS_S_i:
[----:B------:R-:W-:Y:S01]  /*0000*/  LDC R1, c[0x0][0x37c] ;  /* 0x0000df00ff017b82 */ /* 0x000fe20000000800 */
[----:B------:R-:W0:Y:S07]  /*0010*/  S2R R0, SR_TID.X ;  /* 0x0000000000007919 */ /* 0x000e2e0000002100 */
[----:B------:R-:W0:Y:S01]  /*0020*/  S2UR UR4, SR_CTAID.X ;  /* 0x00000000000479c3 */ /* 0x000e220000002500 */
[----:B------:R-:W1:Y:S07]  /*0030*/  LDCU UR5, c[0x0][0x398] ;  /* 0x00007300ff0577ac */ /* 0x000e6e0008000800 */
[----:B------:R-:W0:Y:S02]  /*0040*/  LDC R9, c[0x0][0x360] ;  /* 0x0000d800ff097b82 */ /* 0x000e240000000800 */
[----:B0-----:R-:W-:-:S05]  /*0050*/  IMAD R9, R9, UR4, R0 ;  /* 0x0000000409097c24 */ /* 0x001fca000f8e0200 */
[----:B-1----:R-:W-:-:S13]  /*0060*/  ISETP.GE.AND P0, PT, R9, UR5, PT ;  /* 0x0000000509007c0c */ /* 0x002fda000bf06270 */
[----:B------:R-:W-:Y:S05]  /*0070*/  @P0 EXIT ;  /* 0x000000000000094d */ /* 0x000fea0003800000 */
[----:B------:R-:W0:Y:S01]  /*0080*/  LDC.64 R2, c[0x0][0x380] ;  /* 0x0000e000ff027b82 */ /* 0x000e220000000a00 */
[----:B------:R-:W1:Y:S07]  /*0090*/  LDCU.64 UR4, c[0x0][0x358] ;  /* 0x00006b00ff0477ac */ /* 0x000e6e0008000a00 */
[----:B------:R-:W2:Y:S08]  /*00a0*/  LDC.64 R4, c[0x0][0x388] ;  /* 0x0000e200ff047b82 */ /* 0x000eb00000000a00 */
[----:B------:R-:W3:Y:S01]  /*00b0*/  LDC.64 R6, c[0x0][0x390] ;  /* 0x0000e400ff067b82 */ /* 0x000ee20000000a00 */
[----:B0-----:R-:W-:-:S06]  /*00c0*/  IMAD.WIDE R2, R9, 0x4, R2 ;  /* 0x0000000409027825 */ /* 0x001fcc00078e0202 */
[----:B-1----:R-:W4:Y:S01]  /*00d0*/  LDG.E R2, desc[UR4][R2.64] ;  /* 0x0000000402027981 */ /* 0x002f22000c1e1900 */
[----:B--2---:R-:W-:-:S06]  /*00e0*/  IMAD.WIDE R4, R9, 0x4, R4 ;  /* 0x0000000409047825 */ /* 0x004fcc00078e0204 */
[----:B------:R-:W4:Y:S01]  /*00f0*/  LDG.E R5, desc[UR4][R4.64] ;  /* 0x0000000404057981 */ /* 0x000f22000c1e1900 */
[----:B---3--:R-:W-:-:S04]  /*0100*/  IMAD.WIDE R6, R9, 0x4, R6 ;  /* 0x0000000409067825 */ /* 0x008fc800078e0206 */
[----:B----4-:R-:W-:-:S05]  /*0110*/  FMUL R9, R2, R5 ;  /* 0x0000000502097220 */ /* 0x010fca0000400000 */
[----:B------:R-:W-:Y:S01]  /*0120*/  STG.E desc[UR4][R6.64], R9 ;  /* 0x0000000906007986 */ /* 0x000fe2000c101904 */
[----:B------:R-:W-:Y:S05]  /*0130*/  EXIT ;  /* 0x000000000000794d */ /* 0x000fea0003800000 */
.L_x_16:
        /* <DEDUP_REMOVED lines=12> */
.L_x_21:


//--------------------- .text._Z3subPfS_S_i       --------------------------
	.section	.text._Z3subPfS_S_i,"ax",@progbits
	.align	128
        .global         _Z3subPfS_S_i
        .type           _Z3subPfS_S_i,@function
        .size           _Z3subPfS_S_i,(.L_x_22 - _Z3subPfS_S_i)
        .other          _Z3subPfS_S_i,@"STO_CUDA_ENTRY STV_DEFAULT"
_Z3subPfS_S_i:
.text._Z3subPfS_S_i:
        /* <DEDUP_REMOVED lines=17> */
[----:B----4-:R-:W-:-:S05]  /*0110*/  FADD R9, R2, -R5 ;  /* 0x8000000502097221 */ /* 0x010fca0000000000 */
[----:B------:R-:W-:Y:S01]  /*0120*/  STG.E desc[UR4][R6.64], R9 ;  /* 0x0000000906007986 */ /* 0x000fe2000c101904 */
[----:B------:R-:W-:Y:S05]  /*0130*/  EXIT ;  /* 0x000000000000794d */ /* 0x000fea0003800000 */
.L_x_17:
        /* <DEDUP_REMOVED lines=12> */
.L_x_22:


//--------------------- .text._Z3addPfS_S_i       --------------------------
	.section	.text._Z3addPfS_S_i,"ax",@progbits
	.align	128
        .global         _Z3addPfS_S_i
        .type           _Z3addPfS_S_i,@function
        .size           _Z3addPfS_S_i,(.L_x_23 - _Z3addPfS_S_i)
        .other          _Z3addPfS_S_i,@"STO_CUDA_ENTRY STV_DEFAULT"
_Z3addPfS_S_i:
.text._Z3addPfS_S_i:
        /* <DEDUP_REMOVED lines=17> */
[----:B----4-:R-:W-:-:S05]  /*0110*/  FADD R9, R2, R5 ;  /* 0x0000000502097221 */ /* 0x010fca0000000000 */
[----:B------:R-:W-:Y:S01]  /*0120*/  STG.E desc[UR4][R6.64], R9 ;  /* 0x0000000906007986 */ /* 0x000fe2000c101904 */
[----:B------:R-:W-:Y:S05]  /*0130*/  EXIT ;  /* 0x000000000000794d */ /* 0x000fea0003800000 */
.L_x_18:
        /* <DEDUP_REMOVED lines=12> */
.L_x_23:


//--------------------- .nv.global.init           --------------------------
	.section	.nv.global.init,"aw",@progbits
.nv.global.init:
	.type		$str,@object
	.size		$str,(.L_0 - $str)
$str:
        /*0000*/ 	.byte	0x57, 0x61, 0x72, 0x6e, 0x69, 0x6e, 0x67, 0x3a, 0x20, 0x44, 0x69, 0x76, 0x69, 0x73, 0x69, 0x6f
        /*0010*/ 	.byte	0x6e, 0x20, 0x62, 0x79, 0x20, 0x7a, 0x65, 0x72, 0x6f, 0x20, 0x61, 0x74, 0x20, 0x69, 0x6e, 0x64
        /*0020*/ 	.byte	0x65, 0x78, 0x20, 0x25, 0x64, 0x0a, 0x00
.L_0:


//--------------------- .nv.shared.reserved.0     --------------------------
	.section	.nv.shared.reserved.0,"aw",@nobits
	.weak		__nv_reservedSMEM_offset_0_alias
	.size		__nv_reservedSMEM_offset_0_alias, 0, 64
	.other		__nv_reservedSMEM_offset_0_alias,@"STO_CUDA_RESERVED_SHARED STV_DEFAULT"
__nv_reservedSMEM_offset_0_alias:
	.zero		0
	.zero		64


//--------------------- .nv.constant0._Z3divPfS_S_i --------------------------
	.section	.nv.constant0._Z3divPfS_S_i,"a",@progbits
	.sectionflags	@""
	.align	4
.nv.constant0._Z3divPfS_S_i:
	.zero		924


//--------------------- .nv.constant0._Z3mulPfS_S_i --------------------------
	.section	.nv.constant0._Z3mulPfS_S_i,"a",@progbits
	.sectionflags	@""
	.align	4
.nv.constant0._Z3mulPfS_S_i:
	.zero		924


//--------------------- .nv.constant0._Z3subPfS_S_i --------------------------
	.section	.nv.constant0._Z3subPfS_S_i,"a",@progbits
	.sectionflags	@""
	.align	4
.nv.constant0._Z3subPfS_S_i:
	.zero		924


//--------------------- .nv.constant0._Z3addPfS_S_i --------------------------
	.section	.nv.constant0._Z3addPfS_S_i,"a",@progbits
	.sectionflags	@""
	.align	4
.nv.constant0._Z3addPfS_S_i:
	.zero		924


//--------------------- SYMBOLS --------------------------

	.type		.nv.reservedSmem.offset0,@object
	.size		.nv.reservedSmem.offset0,0x4
	.type		vprintf,@function
